//
// Generated by NVIDIA NVVM Compiler
//
// Compiler Build ID: CL-36424714
// Cuda compilation tools, release 13.0, V13.0.88
// Based on NVVM 20.0.0
//

.version 9.0
.target sm_100
.address_size 64

	// .globl	_Z19var_backward_kernelPKfPfif

.visible .entry _Z19var_backward_kernelPKfPfif(
	.param .u64 .ptr .align 1 _Z19var_backward_kernelPKfPfif_param_0,
	.param .u64 .ptr .align 1 _Z19var_backward_kernelPKfPfif_param_1,
	.param .u32 _Z19var_backward_kernelPKfPfif_param_2,
	.param .f32 _Z19var_backward_kernelPKfPfif_param_3
)
{
	.reg .pred 	%p<2>;
	.reg .b32 	%r<6>;
	.reg .b32 	%f<7>;
	.reg .b64 	%rd<8>;

	ld.param.u64 	%rd1, [_Z19var_backward_kernelPKfPfif_param_0];
	ld.param.u64 	%rd2, [_Z19var_backward_kernelPKfPfif_param_1];
	ld.param.u32 	%r2, [_Z19var_backward_kernelPKfPfif_param_2];
	ld.param.f32 	%f1, [_Z19var_backward_kernelPKfPfif_param_3];
	mov.u32 	%r3, %ctaid.x;
	mov.u32 	%r4, %ntid.x;
	mov.u32 	%r5, %tid.x;
	mad.lo.s32 	%r1, %r3, %r4, %r5;
	setp.ge.s32 	%p1, %r1, %r2;
	@%p1 bra 	$L__BB0_2;
	cvta.to.global.u64 	%rd3, %rd1;
	cvta.to.global.u64 	%rd4, %rd2;
	mul.wide.s32 	%rd5, %r1, 4;
	add.s64 	%rd6, %rd3, %rd5;
	ld.global.f32 	%f2, [%rd6];
	sub.f32 	%f3, %f2, %f1;
	add.f32 	%f4, %f3, %f3;
	cvt.rn.f32.s32 	%f5, %r2;
	div.rn.f32 	%f6, %f4, %f5;
	add.s64 	%rd7, %rd4, %rd5;
	st.global.f32 	[%rd7], %f6;
$L__BB0_2:
	ret;

}


// ===== COMPILED SASS (sm_100) =====

	.target	sm_100

	.elftype	@"ET_EXEC"


//--------------------- .note.nv.tkinfo           --------------------------
	.section	.note.nv.tkinfo,"",@"SHT_NOTE"
	.sectionflags	@"SHF_NOTE_NV_TKINFO"
	.tkinfo
        /*0018*/ 	.word	0x00000002
        /*0030*/ 	.string	""
        /*0030*/ 	.string	"ptxas"
        /*0030*/ 	.string	"Cuda compilation tools, release 13.0, V13.0.88"
        /*0030*/ 	.string	"Build cuda_13.0.r13.0/compiler.36424714_0"
        /*0030*/ 	.string	"-arch sm_100 -m 64 "



//--------------------- .note.nv.cuinfo           --------------------------
	.section	.note.nv.cuinfo,"",@"SHT_NOTE"
	.sectionflags	@"SHF_NOTE_NV_CUINFO"
        /*0018*/ 	.short	0x0002
        /*001a*/ 	.short	0x0064
        /*001c*/ 	.short	0x0082
	.zero		2


//--------------------- .nv.info                  --------------------------
	.section	.nv.info,"",@"SHT_CUDA_INFO"
	.align	4


	//----- nvinfo : EIATTR_REGCOUNT
	.align		4
        /*0000*/ 	.byte	0x04, 0x2f
        /*0002*/ 	.short	(.L_1 - .L_0)
	.align		4
.L_0:
        /*0004*/ 	.word	index@(_Z19var_backward_kernelPKfPfif)
        /*0008*/ 	.word	0x00000010


	//----- nvinfo : EIATTR_FRAME_SIZE
	.align		4
.L_1:
        /*000c*/ 	.byte	0x04, 0x11
        /*000e*/ 	.short	(.L_3 - .L_2)
	.align		4
.L_2:
        /*0010*/ 	.word	index@($__internal_0_$__cuda_sm3x_div_rn_noftz_f32_slowpath)
        /*0014*/ 	.word	0x00000000


	//----- nvinfo : EIATTR_FRAME_SIZE
	.align		4
.L_3:
        /*0018*/ 	.byte	0x04, 0x11
        /*001a*/ 	.short	(.L_5 - .L_4)
	.align		4
.L_4:
        /*001c*/ 	.word	index@(_Z19var_backward_kernelPKfPfif)
        /*0020*/ 	.word	0x00000000


	//----- nvinfo : EIATTR_MIN_STACK_SIZE
	.align		4
.L_5:
        /*0024*/ 	.byte	0x04, 0x12
        /*0026*/ 	.short	(.L_7 - .L_6)
	.align		4
.L_6:
        /*0028*/ 	.word	index@(_Z19var_backward_kernelPKfPfif)
        /*002c*/ 	.word	0x00000000
.L_7:


//--------------------- .nv.compat                --------------------------
	.section	.nv.compat,"",@"SHT_CUDA_COMPAT_INFO"
	.align	4
        /*0000*/ 	.byte	0x02, 0x09, 0x00, 0x00, 0x02, 0x02, 0x01, 0x00, 0x02, 0x05, 0x05, 0x00, 0x03, 0x07, 0x01, 0x01
        /*0010*/ 	.byte	0x02, 0x03, 0x00, 0x00, 0x02, 0x06, 0x01, 0x00, 0x04, 0x0b, 0x08, 0x00, 0x01, 0x00, 0x00, 0x00
        /*0020*/ 	.byte	0x00, 0x00, 0x00, 0x00


//--------------------- .nv.info._Z19var_backward_kernelPKfPfif --------------------------
	.section	.nv.info._Z19var_backward_kernelPKfPfif,"",@"SHT_CUDA_INFO"
	.sectionflags	@""
	.align	4


	//----- nvinfo : EIATTR_CUDA_API_VERSION
	.align		4
        /*0000*/ 	.byte	0x04, 0x37
        /*0002*/ 	.short	(.L_9 - .L_8)
.L_8:
        /*0004*/ 	.word	0x00000082


	//----- nvinfo : EIATTR_KPARAM_INFO
	.align		4
.L_9:
        /*0008*/ 	.byte	0x04, 0x17
        /*000a*/ 	.short	(.L_11 - .L_10)
.L_10:
        /*000c*/ 	.word	0x00000000
        /*0010*/ 	.short	0x0003
        /*0012*/ 	.short	0x0014
        /*0014*/ 	.byte	0x00, 0xf0, 0x11, 0x00


	//----- nvinfo : EIATTR_KPARAM_INFO
	.align		4
.L_11:
        /*0018*/ 	.byte	0x04, 0x17
        /*001a*/ 	.short	(.L_13 - .L_12)
.L_12:
        /*001c*/ 	.word	0x00000000
        /*0020*/ 	.short	0x0002
        /*0022*/ 	.short	0x0010
        /*0024*/ 	.byte	0x00, 0xf0, 0x11, 0x00


	//----- nvinfo : EIATTR_KPARAM_INFO
	.align		4
.L_13:
        /*0028*/ 	.byte	0x04, 0x17
        /*002a*/ 	.short	(.L_15 - .L_14)
.L_14:
        /*002c*/ 	.word	0x00000000
        /*0030*/ 	.short	0x0001
        /*0032*/ 	.short	0x0008
        /*0034*/ 	.byte	0x00, 0xf5, 0x21, 0x00


	//----- nvinfo : EIATTR_KPARAM_INFO
	.align		4
.L_15:
        /*0038*/ 	.byte	0x04, 0x17
        /*003a*/ 	.short	(.L_17 - .L_16)
.L_16:
        /*003c*/ 	.word	0x00000000
        /*0040*/ 	.short	0x0000
        /*0042*/ 	.short	0x0000
        /*0044*/ 	.byte	0x00, 0xf5, 0x21, 0x00


	//----- nvinfo : EIATTR_SPARSE_MMA_MASK
	.align		4
.L_17:
        /*0048*/ 	.byte	0x03, 0x50
        /*004a*/ 	.short	0x0000


	//----- nvinfo : EIATTR_MAXREG_COUNT
	.align		4
        /*004c*/ 	.byte	0x03, 0x1b
        /*004e*/ 	.short	0x00ff


	//----- nvinfo : EIATTR_MERCURY_ISA_VERSION
	.align		4
        /*0050*/ 	.byte	0x03, 0x5f
        /*0052*/ 	.short	0x0101


	//----- nvinfo : EIATTR_VRC_CTA_INIT_COUNT
	.align		4
        /*0054*/ 	.byte	0x02, 0x4a
	.zero		1
	.zero		1


	//----- nvinfo : EIATTR_EXIT_INSTR_OFFSETS
	.align		4
        /*0058*/ 	.byte	0x04, 0x1c
        /*005a*/ 	.short	(.L_19 - .L_18)


	//   ....[0]....
.L_18:
        /*005c*/ 	.word	0x00000070


	//   ....[1]....
        /*0060*/ 	.word	0x00000200


	//----- nvinfo : EIATTR_CRS_STACK_SIZE
	.align		4
.L_19:
        /*0064*/ 	.byte	0x04, 0x1e
        /*0066*/ 	.short	(.L_21 - .L_20)
.L_20:
        /*0068*/ 	.word	0x00000000


	//----- nvinfo : EIATTR_CBANK_PARAM_SIZE
	.align		4
.L_21:
        /*006c*/ 	.byte	0x03, 0x19
        /*006e*/ 	.short	0x0018


	//----- nvinfo : EIATTR_PARAM_CBANK
	.align		4
        /*0070*/ 	.byte	0x04, 0x0a
        /*0072*/ 	.short	(.L_23 - .L_22)
	.align		4
.L_22:
        /*0074*/ 	.word	index@(.nv.constant0._Z19var_backward_kernelPKfPfif)
        /*0078*/ 	.short	0x0380
        /*007a*/ 	.short	0x0018


	//----- nvinfo : EIATTR_SW_WAR
	.align		4
.L_23:
        /*007c*/ 	.byte	0x04, 0x36
        /*007e*/ 	.short	(.L_25 - .L_24)
.L_24:
        /*0080*/ 	.word	0x00000008
.L_25:


//--------------------- .nv.callgraph             --------------------------
	.section	.nv.callgraph,"",@"SHT_CUDA_CALLGRAPH"
	.align	4
	.sectionentsize	8
	.align		4
        /*0000*/ 	.word	0x00000000
	.align		4
        /*0004*/ 	.word	0xffffffff
	.align		4
        /*0008*/ 	.word	0x00000000
	.align		4
        /*000c*/ 	.word	0xfffffffe
	.align		4
        /*0010*/ 	.word	0x00000000
	.align		4
        /*0014*/ 	.word	0xfffffffd
	.align		4
        /*0018*/ 	.word	0x00000000
	.align		4
        /*001c*/ 	.word	0xfffffffc


//--------------------- .text._Z19var_backward_kernelPKfPfif --------------------------
	.section	.text._Z19var_backward_kernelPKfPfif,"ax",@progbits
	.align	128
        .global         _Z19var_backward_kernelPKfPfif
        .type           _Z19var_backward_kernelPKfPfif,@function
        .size           _Z19var_backward_kernelPKfPfif,(.L_x_14 - _Z19var_backward_kernelPKfPfif)
        .other          _Z19var_backward_kernelPKfPfif,@"STO_CUDA_ENTRY STV_DEFAULT"
_Z19var_backward_kernelPKfPfif:
.text._Z19var_backward_kernelPKfPfif:
[----:B------:R-:W-:Y:S01]  /*0000*/  LDC R1, c[0x0][0x37c] ;  /* 0x0000df00ff017b82 */ /* 0x000fe20000000800 */
[----:B------:R-:W0:Y:S07]  /*0010*/  S2R R3, SR_TID.X ;  /* 0x0000000000037919 */ /* 0x000e2e0000002100 */
[----:B------:R-:W0:Y:S01]  /*0020*/  S2UR UR4, SR_CTAID.X ;  /* 0x00000000000479c3 */ /* 0x000e220000002500 */
[----:B------:R-:W1:Y:S07]  /*0030*/  LDCU UR6, c[0x0][0x390] ;  /* 0x00007200ff0677ac */ /* 0x000e6e0008000800 */
[----:B------:R-:W0:Y:S02]  /*0040*/  LDC R2, c[0x0][0x360] ;  /* 0x0000d800ff027b82 */ /* 0x000e240000000800 */
[----:B0-----:R-:W-:-:S05]  /*0050*/  IMAD R2, R2, UR4, R3 ;  /* 0x0000000402027c24 */ /* 0x001fca000f8e0203 */
[----:B-1----:R-:W-:-:S13]  /*0060*/  ISETP.GE.AND P0, PT, R2, UR6, PT ;  /* 0x0000000602007c0c */ /* 0x002fda000bf06270 */
[----:B------:R-:W-:Y:S05]  /*0070*/  @P0 EXIT ;  /* 0x000000000000094d */ /* 0x000fea0003800000 */
[----:B------:R-:W0:Y:S01]  /*0080*/  LDC.64 R4, c[0x0][0x380] ;  /* 0x0000e000ff047b82 */ /* 0x000e220000000a00 */
[----:B------:R-:W1:Y:S01]  /*0090*/  LDCU.64 UR4, c[0x0][0x358] ;  /* 0x00006b00ff0477ac */ /* 0x000e620008000a00 */
[----:B0-----:R-:W-:-:S06]  /*00a0*/  IMAD.WIDE R4, R2, 0x4, R4 ;  /* 0x0000000402047825 */ /* 0x001fcc00078e0204 */
[----:B-1----:R-:W2:Y:S01]  /*00b0*/  LDG.E R4, desc[UR4][R4.64] ;  /* 0x0000000404047981 */ /* 0x002ea2000c1e1900 */
[----:B------:R-:W-:Y:S01]  /*00c0*/  I2FP.F32.S32 R3, UR6 ;  /* 0x0000000600037c45 */ /* 0x000fe20008201400 */
[----:B------:R-:W2:Y:S01]  /*00d0*/  LDCU UR6, c[0x0][0x394] ;  /* 0x00007280ff0677ac */ /* 0x000ea20008000800 */
[----:B------:R-:W-:Y:S02]  /*00e0*/  BSSY.RECONVERGENT B0, `(.L_x_0) ;  /* 0x000000e000007945 */ /* 0x000fe40003800200 */
[----:B------:R-:W0:Y:S02]  /*00f0*/  MUFU.RCP R6, R3 ;  /* 0x0000000300067308 */ /* 0x000e240000001000 */
[----:B0-----:R-:W-:-:S04]  /*0100*/  FFMA R7, -R3, R6, 1 ;  /* 0x3f80000003077423 */ /* 0x001fc80000000106 */
[----:B------:R-:W-:Y:S01]  /*0110*/  FFMA R7, R6, R7, R6 ;  /* 0x0000000706077223 */ /* 0x000fe20000000006 */
[----:B--2---:R-:W-:-:S04]  /*0120*/  FADD R0, R4, -UR6 ;  /* 0x8000000604007e21 */ /* 0x004fc80008000000 */
[----:B------:R-:W-:-:S04]  /*0130*/  FADD R0, R0, R0 ;  /* 0x0000000000007221 */ /* 0x000fc80000000000 */
[----:B------:R-:W0:Y:S01]  /*0140*/  FCHK P0, R0, R3 ;  /* 0x0000000300007302 */ /* 0x000e220000000000 */
[----:B------:R-:W-:-:S04]  /*0150*/  FFMA R6, R0, R7, RZ ;  /* 0x0000000700067223 */ /* 0x000fc800000000ff */
[----:B------:R-:W-:-:S04]  /*0160*/  FFMA R8, -R3, R6, R0 ;  /* 0x0000000603087223 */ /* 0x000fc80000000100 */
[----:B------:R-:W-:Y:S01]  /*0170*/  FFMA R7, R7, R8, R6 ;  /* 0x0000000807077223 */ /* 0x000fe20000000006 */
[----:B0-----:R-:W-:Y:S06]  /*0180*/  @!P0 BRA `(.L_x_1) ;  /* 0x00000000000c8947 */ /* 0x001fec0003800000 */
[----:B------:R-:W-:-:S07]  /*0190*/  MOV R4, 0x1b0 ;  /* 0x000001b000047802 */ /* 0x000fce0000000f00 */
[----:B------:R-:W-:Y:S05]  /*01a0*/  CALL.REL.NOINC `($__internal_0_$__cuda_sm3x_div_rn_noftz_f32_slowpath) ;  /* 0x0000000000187944 */ /* 0x000fea0003c00000 */
[----:B------:R-:W-:-:S07]  /*01b0*/  IMAD.MOV.U32 R7, RZ, RZ, R0 ;  /* 0x000000ffff077224 */ /* 0x000fce00078e0000 */
.L_x_1:
[----:B------:R-:W-:Y:S05]  /*01c0*/  BSYNC.RECONVERGENT B0 ;  /* 0x0000000000007941 */ /* 0x000fea0003800200 */
.L_x_0:
[----:B------:R-:W0:Y:S02]  /*01d0*/  LDC.64 R4, c[0x0][0x388] ;  /* 0x0000e200ff047b82 */ /* 0x000e240000000a00 */
[----:B0-----:R-:W-:-:S05]  /*01e0*/  IMAD.WIDE R2, R2, 0x4, R4 ;  /* 0x0000000402027825 */ /* 0x001fca00078e0204 */
[----:B------:R-:W-:Y:S01]  /*01f0*/  STG.E desc[UR4][R2.64], R7 ;  /* 0x0000000702007986 */ /* 0x000fe2000c101904 */
[----:B------:R-:W-:Y:S05]  /*0200*/  EXIT ;  /* 0x000000000000794d */ /* 0x000fea0003800000 */
        .weak           $__internal_0_$__cuda_sm3x_div_rn_noftz_f32_slowpath
        .type           $__internal_0_$__cuda_sm3x_div_rn_noftz_f32_slowpath,@function
        .size           $__internal_0_$__cuda_sm3x_div_rn_noftz_f32_slowpath,(.L_x_14 - $__internal_0_$__cuda_sm3x_div_rn_noftz_f32_slowpath)
$__internal_0_$__cuda_sm3x_div_rn_noftz_f32_slowpath:
[--C-:B------:R-:W-:Y:S01]  /*0210*/  SHF.R.U32.HI R6, RZ, 0x17, R3.reuse ;  /* 0x00000017ff067819 */ /* 0x100fe20000011603 */
[----:B------:R-:W-:Y:S01]  /*0220*/  BSSY.RECONVERGENT B1, `(.L_x_2) ;  /* 0x0000064000017945 */ /* 0x000fe20003800200 */
[--C-:B------:R-:W-:Y:S01]  /*0230*/  SHF.R.U32.HI R5, RZ, 0x17, R0.reuse ;  /* 0x00000017ff057819 */ /* 0x100fe20000011600 */
[----:B------:R-:W-:Y:S01]  /*0240*/  IMAD.MOV.U32 R7, RZ, RZ, R0 ;  /* 0x000000ffff077224 */ /* 0x000fe200078e0000 */
[----:B------:R-:W-:Y:S01]  /*0250*/  LOP3.LUT R6, R6, 0xff, RZ, 0xc0, !PT ;  /* 0x000000ff06067812 */ /* 0x000fe200078ec0ff */
[----:B------:R-:W-:Y:S01]  /*0260*/  IMAD.MOV.U32 R8, RZ, RZ, R3 ;  /* 0x000000ffff087224 */ /* 0x000fe200078e0003 */
[----:B------:R-:W-:-:S03]  /*0270*/  LOP3.LUT R5, R5, 0xff, RZ, 0xc0, !PT ;  /* 0x000000ff05057812 */ /* 0x000fc600078ec0ff */
[----:B------:R-:W-:Y:S02]  /*0280*/  VIADD R11, R6, 0xffffffff ;  /* 0xffffffff060b7836 */ /* 0x000fe40000000000 */
[----:B------:R-:W-:-:S03]  /*0290*/  VIADD R10, R5, 0xffffffff ;  /* 0xffffffff050a7836 */ /* 0x000fc60000000000 */
[----:B------:R-:W-:-:S04]  /*02a0*/  ISETP.GT.U32.AND P0, PT, R11, 0xfd, PT ;  /* 0x000000fd0b00780c */ /* 0x000fc80003f04070 */
[----:B------:R-:W-:-:S13]  /*02b0*/  ISETP.GT.U32.OR P0, PT, R10, 0xfd, P0 ;  /* 0x000000fd0a00780c */ /* 0x000fda0000704470 */
[----:B------:R-:W-:Y:S01]  /*02c0*/  @!P0 IMAD.MOV.U32 R9, RZ, RZ, RZ ;  /* 0x000000ffff098224 */ /* 0x000fe200078e00ff */
[----:B------:R-:W-:Y:S06]  /*02d0*/  @!P0 BRA `(.L_x_3) ;  /* 0x00000000005c8947 */ /* 0x000fec0003800000 */
[----:B------:R-:W-:Y:S02]  /*02e0*/  FSETP.GTU.FTZ.AND P0, PT, |R0|, +INF , PT ;  /* 0x7f8000000000780b */ /* 0x000fe40003f1c200 */
[----:B------:R-:W-:-:S04]  /*02f0*/  FSETP.GTU.FTZ.AND P1, PT, |R3|, +INF , PT ;  /* 0x7f8000000300780b */ /* 0x000fc80003f3c200 */
[----:B------:R-:W-:-:S13]  /*0300*/  PLOP3.LUT P0, PT, P0, P1, PT, 0xf8, 0x8f ;  /* 0x00000000008f781c */ /* 0x000fda0000703f70 */
[----:B------:R-:W-:Y:S05]  /*0310*/  @P0 BRA `(.L_x_4) ;  /* 0x00000004004c0947 */ /* 0x000fea0003800000 */
[----:B------:R-:W-:-:S13]  /*0320*/  LOP3.LUT P0, RZ, R8, 0x7fffffff, R7, 0xc8, !PT ;  /* 0x7fffffff08ff7812 */ /* 0x000fda000780c807 */
[----:B------:R-:W-:Y:S05]  /*0330*/  @!P0 BRA `(.L_x_5) ;  /* 0x00000004003c8947 */ /* 0x000fea0003800000 */
[C---:B------:R-:W-:Y:S02]  /*0340*/  FSETP.NEU.FTZ.AND P2, PT, |R0|.reuse, +INF , PT ;  /* 0x7f8000000000780b */ /* 0x040fe40003f5d200 */
[----:B------:R-:W-:Y:S02]  /*0350*/  FSETP.NEU.FTZ.AND P1, PT, |R3|, +INF , PT ;  /* 0x7f8000000300780b */ /* 0x000fe40003f3d200 */
[----:B------:R-:W-:-:S11]  /*0360*/  FSETP.NEU.FTZ.AND P0, PT, |R0|, +INF , PT ;  /* 0x7f8000000000780b */ /* 0x000fd60003f1d200 */
[----:B------:R-:W-:Y:S05]  /*0370*/  @!P1 BRA !P2, `(.L_x_5) ;  /* 0x00000004002c9947 */ /* 0x000fea0005000000 */
[----:B------:R-:W-:-:S04]  /*0380*/  LOP3.LUT P2, RZ, R7, 0x7fffffff, RZ, 0xc0, !PT ;  /* 0x7fffffff07ff7812 */ /* 0x000fc8000784c0ff */
[----:B------:R-:W-:-:S13]  /*0390*/  PLOP3.LUT P1, PT, P1, P2, PT, 0x2f, 0xf2 ;  /* 0x0000000000f2781c */ /* 0x000fda0000f24577 */
[----:B------:R-:W-:Y:S05]  /*03a0*/  @P1 BRA `(.L_x_6) ;  /* 0x0000000400181947 */ /* 0x000fea0003800000 */
[----:B------:R-:W-:-:S04]  /*03b0*/  LOP3.LUT P1, RZ, R8, 0x7fffffff, RZ, 0xc0, !PT ;  /* 0x7fffffff08ff7812 */ /* 0x000fc8000782c0ff */
[----:B------:R-:W-:-:S13]  /*03c0*/  PLOP3.LUT P0, PT, P0, P1, PT, 0x2f, 0xf2 ;  /* 0x0000000000f2781c */ /* 0x000fda0000702577 */
[----:B------:R-:W-:Y:S05]  /*03d0*/  @P0 BRA `(.L_x_7) ;  /* 0x0000000400000947 */ /* 0x000fea0003800000 */
[----:B------:R-:W-:Y:S02]  /*03e0*/  ISETP.GE.AND P0, PT, R10, RZ, PT ;  /* 0x000000ff0a00720c */ /* 0x000fe40003f06270 */
[----:B------:R-:W-:-:S11]  /*03f0*/  ISETP.GE.AND P1, PT, R11, RZ, PT ;  /* 0x000000ff0b00720c */ /* 0x000fd60003f26270 */
[----:B------:R-:W-:Y:S02]  /*0400*/  @P0 IMAD.MOV.U32 R9, RZ, RZ, RZ ;  /* 0x000000ffff090224 */ /* 0x000fe400078e00ff */
[----:B------:R-:W-:Y:S01]  /*0410*/  @!P0 FFMA R7, R0, 1.84467440737095516160e+19, RZ ;  /* 0x5f80000000078823 */ /* 0x000fe200000000ff */
[----:B------:R-:W-:Y:S02]  /*0420*/  @!P0 IMAD.MOV.U32 R9, RZ, RZ, -0x40 ;  /* 0xffffffc0ff098424 */ /* 0x000fe400078e00ff */
[----:B------:R-:W-:Y:S02]  /*0430*/  @!P1 FFMA R8, R3, 1.84467440737095516160e+19, RZ ;  /* 0x5f80000003089823 */ /* 0x000fe400000000ff */
[----:B------:R-:W-:-:S07]  /*0440*/  @!P1 VIADD R9, R9, 0x40 ;  /* 0x0000004009099836 */ /* 0x000fce0000000000 */
.L_x_3:
[----:B------:R-:W-:Y:S01]  /*0450*/  LEA R3, R6, 0xc0800000, 0x17 ;  /* 0xc080000006037811 */ /* 0x000fe200078eb8ff */
[----:B------:R-:W-:Y:S01]  /*0460*/  VIADD R5, R5, 0xffffff81 ;  /* 0xffffff8105057836 */ /* 0x000fe20000000000 */
[----:B------:R-:W-:Y:S03]  /*0470*/  BSSY.RECONVERGENT B2, `(.L_x_8) ;  /* 0x0000035000027945 */ /* 0x000fe60003800200 */
[----:B------:R-:W-:Y:S01]  /*0480*/  IMAD.IADD R3, R8, 0x1, -R3 ;  /* 0x0000000108037824 */ /* 0x000fe200078e0a03 */
[C---:B------:R-:W-:Y:S01]  /*0490*/  IADD3 R6, PT, PT, R5.reuse, 0x7f, -R6 ;  /* 0x0000007f05067810 */ /* 0x040fe20007ffe806 */
[----:B------:R-:W-:Y:S02]  /*04a0*/  IMAD R0, R5, -0x800000, R7 ;  /* 0xff80000005007824 */ /* 0x000fe400078e0207 */
[----:B------:R-:W0:Y:S01]  /*04b0*/  MUFU.RCP R8, R3 ;  /* 0x0000000300087308 */ /* 0x000e220000001000 */
[----:B------:R-:W-:Y:S01]  /*04c0*/  FADD.FTZ R11, -R3, -RZ ;  /* 0x800000ff030b7221 */ /* 0x000fe20000010100 */
[----:B------:R-:W-:-:S03]  /*04d0*/  IMAD.IADD R6, R6, 0x1, R9 ;  /* 0x0000000106067824 */ /* 0x000fc600078e0209 */
[----:B0-----:R-:W-:-:S04]  /*04e0*/  FFMA R13, R8, R11, 1 ;  /* 0x3f800000080d7423 */ /* 0x001fc8000000000b */
[----:B------:R-:W-:-:S04]  /*04f0*/  FFMA R10, R8, R13, R8 ;  /* 0x0000000d080a7223 */ /* 0x000fc80000000008 */
[----:B------:R-:W-:-:S04]  /*0500*/  FFMA R7, R0, R10, RZ ;  /* 0x0000000a00077223 */ /* 0x000fc800000000ff */
[----:B------:R-:W-:-:S04]  /*0510*/  FFMA R8, R11, R7, R0 ;  /* 0x000000070b087223 */ /* 0x000fc80000000000 */
[----:B------:R-:W-:-:S04]  /*0520*/  FFMA R7, R10, R8, R7 ;  /* 0x000000080a077223 */ /* 0x000fc80000000007 */
[----:B------:R-:W-:-:S04]  /*0530*/  FFMA R8, R11, R7, R0 ;  /* 0x000000070b087223 */ /* 0x000fc80000000000 */
[----:B------:R-:W-:-:S05]  /*0540*/  FFMA R0, R10, R8, R7 ;  /* 0x000000080a007223 */ /* 0x000fca0000000007 */
[----:B------:R-:W-:-:S04]  /*0550*/  SHF.R.U32.HI R3, RZ, 0x17, R0 ;  /* 0x00000017ff037819 */ /* 0x000fc80000011600 */
[----:B------:R-:W-:-:S05]  /*0560*/  LOP3.LUT R3, R3, 0xff, RZ, 0xc0, !PT ;  /* 0x000000ff03037812 */ /* 0x000fca00078ec0ff */
[----:B------:R-:W-:-:S04]  /*0570*/  IMAD.IADD R9, R3, 0x1, R6 ;  /* 0x0000000103097824 */ /* 0x000fc800078e0206 */
[----:B------:R-:W-:-:S05]  /*0580*/  VIADD R3, R9, 0xffffffff ;  /* 0xffffffff09037836 */ /* 0x000fca0000000000 */
[----:B------:R-:W-:-:S13]  /*0590*/  ISETP.GE.U32.AND P0, PT, R3, 0xfe, PT ;  /* 0x000000fe0300780c */ /* 0x000fda0003f06070 */
[----:B------:R-:W-:Y:S05]  /*05a0*/  @!P0 BRA `(.L_x_9) ;  /* 0x0000000000808947 */ /* 0x000fea0003800000 */
[----:B------:R-:W-:-:S13]  /*05b0*/  ISETP.GT.AND P0, PT, R9, 0xfe, PT ;  /* 0x000000fe0900780c */ /* 0x000fda0003f04270 */
[----:B------:R-:W-:Y:S05]  /*05c0*/  @P0 BRA `(.L_x_10) ;  /* 0x00000000006c0947 */ /* 0x000fea0003800000 */
[----:B------:R-:W-:-:S13]  /*05d0*/  ISETP.GE.AND P0, PT, R9, 0x1, PT ;  /* 0x000000010900780c */ /* 0x000fda0003f06270 */
[----:B------:R-:W-:Y:S05]  /*05e0*/  @P0 BRA `(.L_x_11) ;  /* 0x0000000000740947 */ /* 0x000fea0003800000 */
[----:B------:R-:W-:Y:S02]  /*05f0*/  ISETP.GE.AND P0, PT, R9, -0x18, PT ;  /* 0xffffffe80900780c */ /* 0x000fe40003f06270 */
[----:B------:R-:W-:-:S11]  /*0600*/  LOP3.LUT R0, R0, 0x80000000, RZ, 0xc0, !PT ;  /* 0x8000000000007812 */ /* 0x000fd600078ec0ff */
[----:B------:R-:W-:Y:S05]  /*0610*/  @!P0 BRA `(.L_x_11) ;  /* 0x0000000000688947 */ /* 0x000fea0003800000 */
[CCC-:B------:R-:W-:Y:S01]  /*0620*/  FFMA.RZ R3, R10.reuse, R8.reuse, R7.reuse ;  /* 0x000000080a037223 */ /* 0x1c0fe2000000c007 */
[CCC-:B------:R-:W-:Y:S01]  /*0630*/  FFMA.RM R6, R10.reuse, R8.reuse, R7.reuse ;  /* 0x000000080a067223 */ /* 0x1c0fe20000004007 */
[C---:B------:R-:W-:Y:S02]  /*0640*/  ISETP.NE.AND P2, PT, R9.reuse, RZ, PT ;  /* 0x000000ff0900720c */ /* 0x040fe40003f45270 */
[----:B------:R-:W-:Y:S02]  /*0650*/  ISETP.NE.AND P1, PT, R9, RZ, PT ;  /* 0x000000ff0900720c */ /* 0x000fe40003f25270 */
[----:B------:R-:W-:Y:S01]  /*0660*/  LOP3.LUT R5, R3, 0x7fffff, RZ, 0xc0, !PT ;  /* 0x007fffff03057812 */ /* 0x000fe200078ec0ff */
[----:B------:R-:W-:Y:S01]  /*0670*/  FFMA.RP R3, R10, R8, R7 ;  /* 0x000000080a037223 */ /* 0x000fe20000008007 */
[----:B------:R-:W-:Y:S02]  /*0680*/  VIADD R8, R9, 0x20 ;  /* 0x0000002009087836 */ /* 0x000fe40000000000 */
[----:B------:R-:W-:Y:S01]  /*0690*/  LOP3.LUT R5, R5, 0x800000, RZ, 0xfc, !PT ;  /* 0x0080000005057812 */ /* 0x000fe200078efcff */
[----:B------:R-:W-:Y:S01]  /*06a0*/  IMAD.MOV R7, RZ, RZ, -R9 ;  /* 0x000000ffff077224 */ /* 0x000fe200078e0a09 */
[----:B------:R-:W-:-:S02]  /*06b0*/  FSETP.NEU.FTZ.AND P0, PT, R3, R6, PT ;  /* 0x000000060300720b */ /* 0x000fc40003f1d000 */
[----:B------:R-:W-:Y:S02]  /*06c0*/  SHF.L.U32 R8, R5, R8, RZ ;  /* 0x0000000805087219 */ /* 0x000fe400000006ff */
[----:B------:R-:W-:Y:S02]  /*06d0*/  SEL R6, R7, RZ, P2 ;  /* 0x000000ff07067207 */ /* 0x000fe40001000000 */
[----:B------:R-:W-:Y:S02]  /*06e0*/  ISETP.NE.AND P1, PT, R8, RZ, P1 ;  /* 0x000000ff0800720c */ /* 0x000fe40000f25270 */
[----:B------:R-:W-:Y:S02]  /*06f0*/  SHF.R.U32.HI R6, RZ, R6, R5 ;  /* 0x00000006ff067219 */ /* 0x000fe40000011605 */
[----:B------:R-:W-:Y:S02]  /*0700*/  PLOP3.LUT P0, PT, P0, P1, PT, 0xf8, 0x8f ;  /* 0x00000000008f781c */ /* 0x000fe40000703f70 */
[----:B------:R-:W-:-:S02]  /*0710*/  SHF.R.U32.HI R8, RZ, 0x1, R6 ;  /* 0x00000001ff087819 */ /* 0x000fc40000011606 */
[----:B------:R-:W-:-:S04]  /*0720*/  SEL R3, RZ, 0x1, !P0 ;  /* 0x00000001ff037807 */ /* 0x000fc80004000000 */
[----:B------:R-:W-:-:S04]  /*0730*/  LOP3.LUT R3, R3, 0x1, R8, 0xf8, !PT ;  /* 0x0000000103037812 */ /* 0x000fc800078ef808 */
[----:B------:R-:W-:-:S05]  /*0740*/  LOP3.LUT R3, R3, R6, RZ, 0xc0, !PT ;  /* 0x0000000603037212 */ /* 0x000fca00078ec0ff */
[----:B------:R-:W-:-:S05]  /*0750*/  IMAD.IADD R3, R8, 0x1, R3 ;  /* 0x0000000108037824 */ /* 0x000fca00078e0203 */
[----:B------:R-:W-:Y:S01]  /*0760*/  LOP3.LUT R0, R3, R0, RZ, 0xfc, !PT ;  /* 0x0000000003007212 */ /* 0x000fe200078efcff */
[----:B------:R-:W-:Y:S06]  /*0770*/  BRA `(.L_x_11) ;  /* 0x0000000000107947 */ /* 0x000fec0003800000 */
.L_x_10:
[----:B------:R-:W-:-:S04]  /*0780*/  LOP3.LUT R0, R0, 0x80000000, RZ, 0xc0, !PT ;  /* 0x8000000000007812 */ /* 0x000fc800078ec0ff */
[----:B------:R-:W-:Y:S01]  /*0790*/  LOP3.LUT R0, R0, 0x7f800000, RZ, 0xfc, !PT ;  /* 0x7f80000000007812 */ /* 0x000fe200078efcff */
[----:B------:R-:W-:Y:S06]  /*07a0*/  BRA `(.L_x_11) ;  /* 0x0000000000047947 */ /* 0x000fec0003800000 */
.L_x_9:
[----:B------:R-:W-:-:S07]  /*07b0*/  IMAD R0, R6, 0x800000, R0 ;  /* 0x0080000006007824 */ /* 0x000fce00078e0200 */
.L_x_11:
[----:B------:R-:W-:Y:S05]  /*07c0*/  BSYNC.RECONVERGENT B2 ;  /* 0x0000000000027941 */ /* 0x000fea0003800200 */
.L_x_8:
[----:B------:R-:W-:Y:S05]  /*07d0*/  BRA `(.L_x_12) ;  /* 0x0000000000207947 */ /* 0x000fea0003800000 */
.L_x_7:
[----:B------:R-:W-:-:S04]  /*07e0*/  LOP3.LUT R0, R8, 0x80000000, R7, 0x48, !PT ;  /* 0x8000000008007812 */ /* 0x000fc800078e4807 */
[----:B------:R-:W-:Y:S01]  /*07f0*/  LOP3.LUT R0, R0, 0x7f800000, RZ, 0xfc, !PT ;  /* 0x7f80000000007812 */ /* 0x000fe200078efcff */
[----:B------:R-:W-:Y:S06]  /*0800*/  BRA `(.L_x_12) ;  /* 0x0000000000147947 */ /* 0x000fec0003800000 */
.L_x_6:
[----:B------:R-:W-:Y:S01]  /*0810*/  LOP3.LUT R0, R8, 0x80000000, R7, 0x48, !PT ;  /* 0x8000000008007812 */ /* 0x000fe200078e4807 */
[----:B------:R-:W-:Y:S06]  /*0820*/  BRA `(.L_x_12) ;  /* 0x00000000000c7947 */ /* 0x000fec0003800000 */
.L_x_5:
[----:B------:R-:W0:Y:S01]  /*0830*/  MUFU.RSQ R0, -QNAN ;  /* 0xffc0000000007908 */ /* 0x000e220000001400 */
[----:B------:R-:W-:Y:S05]  /*0840*/  BRA `(.L_x_12) ;  /* 0x0000000000047947 */ /* 0x000fea0003800000 */
.L_x_4:
[----:B------:R-:W-:-:S07]  /*0850*/  FADD.FTZ R0, R0, R3 ;  /* 0x0000000300007221 */ /* 0x000fce0000010000 */
.L_x_12:
[----:B------:R-:W-:Y:S05]  /*0860*/  BSYNC.RECONVERGENT B1 ;  /* 0x0000000000017941 */ /* 0x000fea0003800200 */
.L_x_2:
[----:B------:R-:W-:-:S04]  /*0870*/  IMAD.MOV.U32 R5, RZ, RZ, 0x0 ;  /* 0x00000000ff057424 */ /* 0x000fc800078e00ff */
[----:B0-----:R-:W-:Y:S05]  /*0880*/  RET.REL.NODEC R4 `(_Z19var_backward_kernelPKfPfif) ;  /* 0xfffffff404dc7950 */ /* 0x001fea0003c3ffff */
.L_x_13:
[----:B------:R-:W-:-:S00]  /*0890*/  BRA `(.L_x_13) ;  /* 0xfffffffc00fc7947 */ /* 0x000fc0000383ffff */
[----:B------:R-:W-:-:S00]  /*08a0*/  NOP ;  /* 0x0000000000007918 */ /* 0x000fc00000000000 */
        /* <DEDUP_REMOVED lines=13> */
.L_x_14:


//--------------------- .nv.shared.reserved.0     --------------------------
	.section	.nv.shared.reserved.0,"aw",@nobits
	.weak		__nv_reservedSMEM_offset_0_alias
	.size		__nv_reservedSMEM_offset_0_alias, 0, 64
	.other		__nv_reservedSMEM_offset_0_alias,@"STO_CUDA_RESERVED_SHARED STV_DEFAULT"
__nv_reservedSMEM_offset_0_alias:
	.zero		0
	.zero		64


//--------------------- .nv.constant0._Z19var_backward_kernelPKfPfif --------------------------
	.section	.nv.constant0._Z19var_backward_kernelPKfPfif,"a",@progbits
	.sectionflags	@""
	.align	4
.nv.constant0._Z19var_backward_kernelPKfPfif:
	.zero		920


//--------------------- SYMBOLS --------------------------

	.type		.nv.reservedSmem.offset0,@object
	.size		.nv.reservedSmem.offset0,0x4
